//
// Generated by NVIDIA NVVM Compiler
//
// Compiler Build ID: CL-36424714
// Cuda compilation tools, release 13.0, V13.0.88
// Based on NVVM 20.0.0
//

.version 9.0
.target sm_100
.address_size 64

	// .globl	_Z6VecAddPKfS0_Pfi

.visible .entry _Z6VecAddPKfS0_Pfi(
	.param .u64 .ptr .align 1 _Z6VecAddPKfS0_Pfi_param_0,
	.param .u64 .ptr .align 1 _Z6VecAddPKfS0_Pfi_param_1,
	.param .u64 .ptr .align 1 _Z6VecAddPKfS0_Pfi_param_2,
	.param .u32 _Z6VecAddPKfS0_Pfi_param_3
)
{
	.reg .pred 	%p<2>;
	.reg .b32 	%r<6>;
	.reg .b32 	%f<4>;
	.reg .b64 	%rd<11>;

	ld.param.u64 	%rd1, [_Z6VecAddPKfS0_Pfi_param_0];
	ld.param.u64 	%rd2, [_Z6VecAddPKfS0_Pfi_param_1];
	ld.param.u64 	%rd3, [_Z6VecAddPKfS0_Pfi_param_2];
	ld.param.u32 	%r2, [_Z6VecAddPKfS0_Pfi_param_3];
	mov.u32 	%r3, %ctaid.x;
	mov.u32 	%r4, %ntid.x;
	mov.u32 	%r5, %tid.x;
	mad.lo.s32 	%r1, %r3, %r4, %r5;
	setp.ge.s32 	%p1, %r1, %r2;
	@%p1 bra 	$L__BB0_2;
	cvta.to.global.u64 	%rd4, %rd1;
	cvta.to.global.u64 	%rd5, %rd2;
	cvta.to.global.u64 	%rd6, %rd3;
	mul.wide.s32 	%rd7, %r1, 4;
	add.s64 	%rd8, %rd4, %rd7;
	ld.global.nc.f32 	%f1, [%rd8];
	add.s64 	%rd9, %rd5, %rd7;
	ld.global.nc.f32 	%f2, [%rd9];
	add.f32 	%f3, %f1, %f2;
	add.s64 	%rd10, %rd6, %rd7;
	st.global.f32 	[%rd10], %f3;
$L__BB0_2:
	ret;

}


// ===== COMPILED SASS (sm_100) =====

	.target	sm_100

	.elftype	@"ET_EXEC"


//--------------------- .note.nv.tkinfo           --------------------------
	.section	.note.nv.tkinfo,"",@"SHT_NOTE"
	.sectionflags	@"SHF_NOTE_NV_TKINFO"
	.tkinfo
        /*0018*/ 	.word	0x00000002
        /*0030*/ 	.string	""
        /*0030*/ 	.string	"ptxas"
        /*0030*/ 	.string	"Cuda compilation tools, release 13.0, V13.0.88"
        /*0030*/ 	.string	"Build cuda_13.0.r13.0/compiler.36424714_0"
        /*0030*/ 	.string	"-arch sm_100 -m 64 "



//--------------------- .note.nv.cuinfo           --------------------------
	.section	.note.nv.cuinfo,"",@"SHT_NOTE"
	.sectionflags	@"SHF_NOTE_NV_CUINFO"
        /*0018*/ 	.short	0x0002
        /*001a*/ 	.short	0x0064
        /*001c*/ 	.short	0x0082
	.zero		2


//--------------------- .nv.info                  --------------------------
	.section	.nv.info,"",@"SHT_CUDA_INFO"
	.align	4


	//----- nvinfo : EIATTR_REGCOUNT
	.align		4
        /*0000*/ 	.byte	0x04, 0x2f
        /*0002*/ 	.short	(.L_1 - .L_0)
	.align		4
.L_0:
        /*0004*/ 	.word	index@(_Z6VecAddPKfS0_Pfi)
        /*0008*/ 	.word	0x0000000c


	//----- nvinfo : EIATTR_FRAME_SIZE
	.align		4
.L_1:
        /*000c*/ 	.byte	0x04, 0x11
        /*000e*/ 	.short	(.L_3 - .L_2)
	.align		4
.L_2:
        /*0010*/ 	.word	index@(_Z6VecAddPKfS0_Pfi)
        /*0014*/ 	.word	0x00000000


	//----- nvinfo : EIATTR_MIN_STACK_SIZE
	.align		4
.L_3:
        /*0018*/ 	.byte	0x04, 0x12
        /*001a*/ 	.short	(.L_5 - .L_4)
	.align		4
.L_4:
        /*001c*/ 	.word	index@(_Z6VecAddPKfS0_Pfi)
        /*0020*/ 	.word	0x00000000
.L_5:


//--------------------- .nv.compat                --------------------------
	.section	.nv.compat,"",@"SHT_CUDA_COMPAT_INFO"
	.align	4
        /*0000*/ 	.byte	0x02, 0x09, 0x00, 0x00, 0x02, 0x02, 0x01, 0x00, 0x02, 0x05, 0x05, 0x00, 0x03, 0x07, 0x01, 0x01
        /*0010*/ 	.byte	0x02, 0x03, 0x00, 0x00, 0x02, 0x06, 0x01, 0x00, 0x04, 0x0b, 0x08, 0x00, 0x09, 0x00, 0x00, 0x00
        /*0020*/ 	.byte	0x00, 0x00, 0x00, 0x00


//--------------------- .nv.info._Z6VecAddPKfS0_Pfi --------------------------
	.section	.nv.info._Z6VecAddPKfS0_Pfi,"",@"SHT_CUDA_INFO"
	.sectionflags	@""
	.align	4


	//----- nvinfo : EIATTR_CUDA_API_VERSION
	.align		4
        /*0000*/ 	.byte	0x04, 0x37
        /*0002*/ 	.short	(.L_7 - .L_6)
.L_6:
        /*0004*/ 	.word	0x00000082


	//----- nvinfo : EIATTR_KPARAM_INFO
	.align		4
.L_7:
        /*0008*/ 	.byte	0x04, 0x17
        /*000a*/ 	.short	(.L_9 - .L_8)
.L_8:
        /*000c*/ 	.word	0x00000000
        /*0010*/ 	.short	0x0003
        /*0012*/ 	.short	0x0018
        /*0014*/ 	.byte	0x00, 0xf0, 0x11, 0x00


	//----- nvinfo : EIATTR_KPARAM_INFO
	.align		4
.L_9:
        /*0018*/ 	.byte	0x04, 0x17
        /*001a*/ 	.short	(.L_11 - .L_10)
.L_10:
        /*001c*/ 	.word	0x00000000
        /*0020*/ 	.short	0x0002
        /*0022*/ 	.short	0x0010
        /*0024*/ 	.byte	0x00, 0xf5, 0x21, 0x00


	//----- nvinfo : EIATTR_KPARAM_INFO
	.align		4
.L_11:
        /*0028*/ 	.byte	0x04, 0x17
        /*002a*/ 	.short	(.L_13 - .L_12)
.L_12:
        /*002c*/ 	.word	0x00000000
        /*0030*/ 	.short	0x0001
        /*0032*/ 	.short	0x0008
        /*0034*/ 	.byte	0x00, 0xf5, 0x21, 0x00


	//----- nvinfo : EIATTR_KPARAM_INFO
	.align		4
.L_13:
        /*0038*/ 	.byte	0x04, 0x17
        /*003a*/ 	.short	(.L_15 - .L_14)
.L_14:
        /*003c*/ 	.word	0x00000000
        /*0040*/ 	.short	0x0000
        /*0042*/ 	.short	0x0000
        /*0044*/ 	.byte	0x00, 0xf5, 0x21, 0x00


	//----- nvinfo : EIATTR_SPARSE_MMA_MASK
	.align		4
.L_15:
        /*0048*/ 	.byte	0x03, 0x50
        /*004a*/ 	.short	0x0000


	//----- nvinfo : EIATTR_MAXREG_COUNT
	.align		4
        /*004c*/ 	.byte	0x03, 0x1b
        /*004e*/ 	.short	0x00ff


	//----- nvinfo : EIATTR_MERCURY_ISA_VERSION
	.align		4
        /*0050*/ 	.byte	0x03, 0x5f
        /*0052*/ 	.short	0x0101


	//----- nvinfo : EIATTR_VRC_CTA_INIT_COUNT
	.align		4
        /*0054*/ 	.byte	0x02, 0x4a
	.zero		1
	.zero		1


	//----- nvinfo : EIATTR_EXIT_INSTR_OFFSETS
	.align		4
        /*0058*/ 	.byte	0x04, 0x1c
        /*005a*/ 	.short	(.L_17 - .L_16)


	//   ....[0]....
.L_16:
        /*005c*/ 	.word	0x00000070


	//   ....[1]....
        /*0060*/ 	.word	0x00000130


	//----- nvinfo : EIATTR_CBANK_PARAM_SIZE
	.align		4
.L_17:
        /*0064*/ 	.byte	0x03, 0x19
        /*0066*/ 	.short	0x001c


	//----- nvinfo : EIATTR_PARAM_CBANK
	.align		4
        /*0068*/ 	.byte	0x04, 0x0a
        /*006a*/ 	.short	(.L_19 - .L_18)
	.align		4
.L_18:
        /*006c*/ 	.word	index@(.nv.constant0._Z6VecAddPKfS0_Pfi)
        /*0070*/ 	.short	0x0380
        /*0072*/ 	.short	0x001c


	//----- nvinfo : EIATTR_SW_WAR
	.align		4
.L_19:
        /*0074*/ 	.byte	0x04, 0x36
        /*0076*/ 	.short	(.L_21 - .L_20)
.L_20:
        /*0078*/ 	.word	0x00000008
.L_21:


//--------------------- .nv.callgraph             --------------------------
	.section	.nv.callgraph,"",@"SHT_CUDA_CALLGRAPH"
	.align	4
	.sectionentsize	8
	.align		4
        /*0000*/ 	.word	0x00000000
	.align		4
        /*0004*/ 	.word	0xffffffff
	.align		4
        /*0008*/ 	.word	0x00000000
	.align		4
        /*000c*/ 	.word	0xfffffffe
	.align		4
        /*0010*/ 	.word	0x00000000
	.align		4
        /*0014*/ 	.word	0xfffffffd
	.align		4
        /*0018*/ 	.word	0x00000000
	.align		4
        /*001c*/ 	.word	0xfffffffc


//--------------------- .text._Z6VecAddPKfS0_Pfi  --------------------------
	.section	.text._Z6VecAddPKfS0_Pfi,"ax",@progbits
	.align	128
        .global         _Z6VecAddPKfS0_Pfi
        .type           _Z6VecAddPKfS0_Pfi,@function
        .size           _Z6VecAddPKfS0_Pfi,(.L_x_1 - _Z6VecAddPKfS0_Pfi)
        .other          _Z6VecAddPKfS0_Pfi,@"STO_CUDA_ENTRY STV_DEFAULT"
_Z6VecAddPKfS0_Pfi:
.text._Z6VecAddPKfS0_Pfi:
[----:B------:R-:W-:Y:S01]  /*0000*/  LDC R1, c[0x0][0x37c] ;  /* 0x0000df00ff017b82 */ /* 0x000fe20000000800 */
[----:B------:R-:W0:Y:S07]  /*0010*/  S2R R0, SR_TID.X ;  /* 0x0000000000007919 */ /* 0x000e2e0000002100 */
[----:B------:R-:W0:Y:S01]  /*0020*/  S2UR UR4, SR_CTAID.X ;  /* 0x00000000000479c3 */ /* 0x000e220000002500 */
[----:B------:R-:W1:Y:S07]  /*0030*/  LDCU UR5, c[0x0][0x398] ;  /* 0x00007300ff0577ac */ /* 0x000e6e0008000800 */
[----:B------:R-:W0:Y:S02]  /*0040*/  LDC R9, c[0x0][0x360] ;  /* 0x0000d800ff097b82 */ /* 0x000e240000000800 */
[----:B0-----:R-:W-:-:S05]  /*0050*/  IMAD R9, R9, UR4, R0 ;  /* 0x0000000409097c24 */ /* 0x001fca000f8e0200 */
[----:B-1----:R-:W-:-:S13]  /*0060*/  ISETP.GE.AND P0, PT, R9, UR5, PT ;  /* 0x0000000509007c0c */ /* 0x002fda000bf06270 */
[----:B------:R-:W-:Y:S05]  /*0070*/  @P0 EXIT ;  /* 0x000000000000094d */ /* 0x000fea0003800000 */
[----:B------:R-:W0:Y:S01]  /*0080*/  LDC.64 R2, c[0x0][0x380] ;  /* 0x0000e000ff027b82 */ /* 0x000e220000000a00 */
[----:B------:R-:W1:Y:S07]  /*0090*/  LDCU.64 UR4, c[0x0][0x358] ;  /* 0x00006b00ff0477ac */ /* 0x000e6e0008000a00 */
[----:B------:R-:W2:Y:S08]  /*00a0*/  LDC.64 R4, c[0x0][0x388] ;  /* 0x0000e200ff047b82 */ /* 0x000eb00000000a00 */
[----:B------:R-:W3:Y:S01]  /*00b0*/  LDC.64 R6, c[0x0][0x390] ;  /* 0x0000e400ff067b82 */ /* 0x000ee20000000a00 */
[----:B0-----:R-:W-:-:S06]  /*00c0*/  IMAD.WIDE R2, R9, 0x4, R2 ;  /* 0x0000000409027825 */ /* 0x001fcc00078e0202 */
[----:B-1----:R-:W4:Y:S01]  /*00d0*/  LDG.E.CONSTANT R2, desc[UR4][R2.64] ;  /* 0x0000000402027981 */ /* 0x002f22000c1e9900 */
[----:B--2---:R-:W-:-:S06]  /*00e0*/  IMAD.WIDE R4, R9, 0x4, R4 ;  /* 0x0000000409047825 */ /* 0x004fcc00078e0204 */
[----:B------:R-:W4:Y:S01]  /*00f0*/  LDG.E.CONSTANT R5, desc[UR4][R4.64] ;  /* 0x0000000404057981 */ /* 0x000f22000c1e9900 */
[----:B---3--:R-:W-:-:S04]  /*0100*/  IMAD.WIDE R6, R9, 0x4, R6 ;  /* 0x0000000409067825 */ /* 0x008fc800078e0206 */
[----:B----4-:R-:W-:-:S05]  /*0110*/  FADD R9, R2, R5 ;  /* 0x0000000502097221 */ /* 0x010fca0000000000 */
[----:B------:R-:W-:Y:S01]  /*0120*/  STG.E desc[UR4][R6.64], R9 ;  /* 0x0000000906007986 */ /* 0x000fe2000c101904 */
[----:B------:R-:W-:Y:S05]  /*0130*/  EXIT ;  /* 0x000000000000794d */ /* 0x000fea0003800000 */
.L_x_0:
[----:B------:R-:W-:-:S00]  /*0140*/  BRA `(.L_x_0) ;  /* 0xfffffffc00fc7947 */ /* 0x000fc0000383ffff */
[----:B------:R-:W-:-:S00]  /*0150*/  NOP ;  /* 0x0000000000007918 */ /* 0x000fc00000000000 */
        /* <DEDUP_REMOVED lines=10> */
.L_x_1:


//--------------------- .nv.shared.reserved.0     --------------------------
	.section	.nv.shared.reserved.0,"aw",@nobits
	.weak		__nv_reservedSMEM_offset_0_alias
	.size		__nv_reservedSMEM_offset_0_alias, 0, 64
	.other		__nv_reservedSMEM_offset_0_alias,@"STO_CUDA_RESERVED_SHARED STV_DEFAULT"
__nv_reservedSMEM_offset_0_alias:
	.zero		0
	.zero		64


//--------------------- .nv.constant0._Z6VecAddPKfS0_Pfi --------------------------
	.section	.nv.constant0._Z6VecAddPKfS0_Pfi,"a",@progbits
	.sectionflags	@""
	.align	4
.nv.constant0._Z6VecAddPKfS0_Pfi:
	.zero		924


//--------------------- SYMBOLS --------------------------

	.type		.nv.reservedSmem.offset0,@object
	.size		.nv.reservedSmem.offset0,0x4
